//
// Generated by NVIDIA NVVM Compiler
//
// Compiler Build ID: CL-36424714
// Cuda compilation tools, release 13.0, V13.0.88
// Based on NVVM 20.0.0
//

.version 9.0
.target sm_100
.address_size 64

	// .globl	_Z9helloCUDAf
.extern .func  (.param .b32 func_retval0) vprintf
(
	.param .b64 vprintf_param_0,
	.param .b64 vprintf_param_1
)
;
.global .align 1 .b8 $str[23] = {72, 101, 108, 108, 111, 32, 116, 104, 114, 101, 97, 100, 32, 37, 100, 44, 32, 102, 61, 37, 102, 10};

.visible .entry _Z9helloCUDAf(
	.param .f32 _Z9helloCUDAf_param_0
)
{
	.local .align 16 .b8 	__local_depot0[16];
	.reg .b64 	%SP;
	.reg .b64 	%SPL;
	.reg .b32 	%r<4>;
	.reg .b32 	%f<2>;
	.reg .b64 	%rd<5>;
	.reg .b64 	%fd<2>;

	mov.u64 	%SPL, __local_depot0;
	cvta.local.u64 	%SP, %SPL;
	ld.param.f32 	%f1, [_Z9helloCUDAf_param_0];
	add.u64 	%rd1, %SP, 0;
	add.u64 	%rd2, %SPL, 0;
	mov.u32 	%r1, %tid.x;
	cvt.f64.f32 	%fd1, %f1;
	st.local.u32 	[%rd2], %r1;
	st.local.f64 	[%rd2+8], %fd1;
	mov.u64 	%rd3, $str;
	cvta.global.u64 	%rd4, %rd3;
	{ // callseq 0, 0
	.param .b64 param0;
	st.param.b64 	[param0], %rd4;
	.param .b64 param1;
	st.param.b64 	[param1], %rd1;
	.param .b32 retval0;
	call.uni (retval0), 
	vprintf, 
	(
	param0, 
	param1
	);
	ld.param.b32 	%r2, [retval0];
	} // callseq 0
	ret;

}


// ===== COMPILED SASS (sm_100) =====

	.target	sm_100

	.elftype	@"ET_EXEC"


//--------------------- .note.nv.tkinfo           --------------------------
	.section	.note.nv.tkinfo,"",@"SHT_NOTE"
	.sectionflags	@"SHF_NOTE_NV_TKINFO"
	.tkinfo
        /*0018*/ 	.word	0x00000002
        /*0030*/ 	.string	""
        /*0030*/ 	.string	"ptxas"
        /*0030*/ 	.string	"Cuda compilation tools, release 13.0, V13.0.88"
        /*0030*/ 	.string	"Build cuda_13.0.r13.0/compiler.36424714_0"
        /*0030*/ 	.string	"-arch sm_100 -m 64 "



//--------------------- .note.nv.cuinfo           --------------------------
	.section	.note.nv.cuinfo,"",@"SHT_NOTE"
	.sectionflags	@"SHF_NOTE_NV_CUINFO"
        /*0018*/ 	.short	0x0002
        /*001a*/ 	.short	0x0064
        /*001c*/ 	.short	0x0082
	.zero		2


//--------------------- .nv.info                  --------------------------
	.section	.nv.info,"",@"SHT_CUDA_INFO"
	.align	4


	//----- nvinfo : EIATTR_REGCOUNT
	.align		4
        /*0000*/ 	.byte	0x04, 0x2f
        /*0002*/ 	.short	(.L_2 - .L_1)
	.align		4
.L_1:
        /*0004*/ 	.word	index@(_Z9helloCUDAf)
        /*0008*/ 	.word	0x00000018


	//----- nvinfo : EIATTR_FRAME_SIZE
	.align		4
.L_2:
        /*000c*/ 	.byte	0x04, 0x11
        /*000e*/ 	.short	(.L_4 - .L_3)
	.align		4
.L_3:
        /*0010*/ 	.word	index@(_Z9helloCUDAf)
        /*0014*/ 	.word	0x00000010


	//----- nvinfo : EIATTR_MIN_STACK_SIZE
	.align		4
.L_4:
        /*0018*/ 	.byte	0x04, 0x12
        /*001a*/ 	.short	(.L_6 - .L_5)
	.align		4
.L_5:
        /*001c*/ 	.word	index@(_Z9helloCUDAf)
        /*0020*/ 	.word	0x00000010
.L_6:


//--------------------- .nv.compat                --------------------------
	.section	.nv.compat,"",@"SHT_CUDA_COMPAT_INFO"
	.align	4
        /*0000*/ 	.byte	0x02, 0x09, 0x00, 0x00, 0x02, 0x02, 0x01, 0x00, 0x02, 0x05, 0x05, 0x00, 0x03, 0x07, 0x01, 0x01
        /*0010*/ 	.byte	0x02, 0x03, 0x00, 0x00, 0x02, 0x06, 0x01, 0x00, 0x04, 0x0b, 0x08, 0x00, 0x09, 0x00, 0x00, 0x00
        /*0020*/ 	.byte	0x00, 0x00, 0x00, 0x00


//--------------------- .nv.info._Z9helloCUDAf    --------------------------
	.section	.nv.info._Z9helloCUDAf,"",@"SHT_CUDA_INFO"
	.sectionflags	@""
	.align	4


	//----- nvinfo : EIATTR_CUDA_API_VERSION
	.align		4
        /*0000*/ 	.byte	0x04, 0x37
        /*0002*/ 	.short	(.L_8 - .L_7)
.L_7:
        /*0004*/ 	.word	0x00000082


	//----- nvinfo : EIATTR_KPARAM_INFO
	.align		4
.L_8:
        /*0008*/ 	.byte	0x04, 0x17
        /*000a*/ 	.short	(.L_10 - .L_9)
.L_9:
        /*000c*/ 	.word	0x00000000
        /*0010*/ 	.short	0x0000
        /*0012*/ 	.short	0x0000
        /*0014*/ 	.byte	0x00, 0xf0, 0x11, 0x00


	//----- nvinfo : EIATTR_SPARSE_MMA_MASK
	.align		4
.L_10:
        /*0018*/ 	.byte	0x03, 0x50
        /*001a*/ 	.short	0x0000


	//----- nvinfo : EIATTR_MAXREG_COUNT
	.align		4
        /*001c*/ 	.byte	0x03, 0x1b
        /*001e*/ 	.short	0x00ff


	//----- nvinfo : EIATTR_EXTERNS
	.align		4
        /*0020*/ 	.byte	0x04, 0x0f
        /*0022*/ 	.short	(.L_12 - .L_11)


	//   ....[0]....
	.align		4
.L_11:
        /*0024*/ 	.word	index@(vprintf)


	//----- nvinfo : EIATTR_MERCURY_ISA_VERSION
	.align		4
.L_12:
        /*0028*/ 	.byte	0x03, 0x5f
        /*002a*/ 	.short	0x0101


	//----- nvinfo : EIATTR_VRC_CTA_INIT_COUNT
	.align		4
        /*002c*/ 	.byte	0x02, 0x4a
	.zero		1
	.zero		1


	//----- nvinfo : EIATTR_SYSCALL_OFFSETS
	.align		4
        /*0030*/ 	.byte	0x04, 0x46
        /*0032*/ 	.short	(.L_14 - .L_13)


	//   ....[0]....
.L_13:
        /*0034*/ 	.word	0x00000110


	//----- nvinfo : EIATTR_EXIT_INSTR_OFFSETS
	.align		4
.L_14:
        /*0038*/ 	.byte	0x04, 0x1c
        /*003a*/ 	.short	(.L_16 - .L_15)


	//   ....[0]....
.L_15:
        /*003c*/ 	.word	0x00000120


	//----- nvinfo : EIATTR_CBANK_PARAM_SIZE
	.align		4
.L_16:
        /*0040*/ 	.byte	0x03, 0x19
        /*0042*/ 	.short	0x0004


	//----- nvinfo : EIATTR_PARAM_CBANK
	.align		4
        /*0044*/ 	.byte	0x04, 0x0a
        /*0046*/ 	.short	(.L_18 - .L_17)
	.align		4
.L_17:
        /*0048*/ 	.word	index@(.nv.constant0._Z9helloCUDAf)
        /*004c*/ 	.short	0x0380
        /*004e*/ 	.short	0x0004


	//----- nvinfo : EIATTR_SW_WAR
	.align		4
.L_18:
        /*0050*/ 	.byte	0x04, 0x36
        /*0052*/ 	.short	(.L_20 - .L_19)
.L_19:
        /*0054*/ 	.word	0x00000008
.L_20:


//--------------------- .nv.callgraph             --------------------------
	.section	.nv.callgraph,"",@"SHT_CUDA_CALLGRAPH"
	.align	4
	.sectionentsize	8
	.align		4
        /*0000*/ 	.word	0x00000000
	.align		4
        /*0004*/ 	.word	0xffffffff
	.align		4
        /*0008*/ 	.word	index@(_Z9helloCUDAf)
	.align		4
        /*000c*/ 	.word	index@(vprintf)
	.align		4
        /*0010*/ 	.word	0x00000000
	.align		4
        /*0014*/ 	.word	0xfffffffe
	.align		4
        /*0018*/ 	.word	0x00000000
	.align		4
        /*001c*/ 	.word	0xfffffffd
	.align		4
        /*0020*/ 	.word	0x00000000
	.align		4
        /*0024*/ 	.word	0xfffffffc


//--------------------- .nv.constant4             --------------------------
	.section	.nv.constant4,"a",@progbits
	.align	8
	.align		8
.nv.constant4:
        /*0000*/ 	.dword	vprintf
	.align		8
        /*0008*/ 	.dword	$str


//--------------------- .text._Z9helloCUDAf       --------------------------
	.section	.text._Z9helloCUDAf,"ax",@progbits
	.align	128
        .global         _Z9helloCUDAf
        .type           _Z9helloCUDAf,@function
        .size           _Z9helloCUDAf,(.L_x_2 - _Z9helloCUDAf)
        .other          _Z9helloCUDAf,@"STO_CUDA_ENTRY STV_DEFAULT"
_Z9helloCUDAf:
.text._Z9helloCUDAf:
[----:B------:R-:W0:Y:S01]  /*0000*/  LDC R1, c[0x0][0x37c] ;  /* 0x0000df00ff017b82 */ /* 0x000e220000000800 */
[----:B------:R-:W1:Y:S01]  /*0010*/  LDCU UR4, c[0x0][0x380] ;  /* 0x00007000ff0477ac */ /* 0x000e620008000800 */
[----:B------:R-:W2:Y:S01]  /*0020*/  S2R R10, SR_TID.X ;  /* 0x00000000000a7919 */ /* 0x000ea20000002100 */
[----:B0-----:R-:W-:Y:S01]  /*0030*/  VIADD R1, R1, 0xfffffff0 ;  /* 0xfffffff001017836 */ /* 0x001fe20000000000 */
[----:B------:R-:W-:Y:S01]  /*0040*/  MOV R0, 0x0 ;  /* 0x0000000000007802 */ /* 0x000fe20000000f00 */
[----:B------:R-:W0:Y:S03]  /*0050*/  LDCU.64 UR6, c[0x4][0x8] ;  /* 0x01000100ff0677ac */ /* 0x000e260008000a00 */
[----:B------:R3:W4:Y:S01]  /*0060*/  LDC.64 R8, c[0x4][R0] ;  /* 0x0100000000087b82 */ /* 0x0007220000000a00 */
[----:B------:R-:W5:Y:S01]  /*0070*/  LDCU UR5, c[0x0][0x2fc] ;  /* 0x00005f80ff0577ac */ /* 0x000f620008000800 */
[----:B-1----:R-:W1:Y:S01]  /*0080*/  F2F.F64.F32 R2, UR4 ;  /* 0x0000000400027d10 */ /* 0x002e620008201800 */
[----:B------:R-:W3:Y:S01]  /*0090*/  LDCU UR4, c[0x0][0x2f8] ;  /* 0x00005f00ff0477ac */ /* 0x000ee20008000800 */
[----:B0-----:R-:W-:Y:S01]  /*00a0*/  IMAD.U32 R4, RZ, RZ, UR6 ;  /* 0x00000006ff047e24 */ /* 0x001fe2000f8e00ff */
[----:B------:R-:W-:Y:S01]  /*00b0*/  MOV R5, UR7 ;  /* 0x0000000700057c02 */ /* 0x000fe20008000f00 */
[----:B--2---:R0:W-:Y:S04]  /*00c0*/  STL [R1], R10 ;  /* 0x0000000a01007387 */ /* 0x0041e80000100800 */
[----:B-1----:R0:W-:Y:S01]  /*00d0*/  STL.64 [R1+0x8], R2 ;  /* 0x0000080201007387 */ /* 0x0021e20000100a00 */
[----:B---3--:R-:W-:-:S05]  /*00e0*/  IADD3 R6, P0, PT, R1, UR4, RZ ;  /* 0x0000000401067c10 */ /* 0x008fca000ff1e0ff */
[----:B-----5:R-:W-:-:S08]  /*00f0*/  IMAD.X R7, RZ, RZ, UR5, P0 ;  /* 0x00000005ff077e24 */ /* 0x020fd000080e06ff */
[----:B------:R-:W-:-:S07]  /*0100*/  LEPC R20, `(.L_x_0) ;  /* 0x000000001014794e */ /* 0x000fce0000000000 */
[----:B0---4-:R-:W-:Y:S05]  /*0110*/  CALL.ABS.NOINC R8 ;  /* 0x0000000008007343 */ /* 0x011fea0003c00000 */
.L_x_0:
[----:B------:R-:W-:Y:S05]  /*0120*/  EXIT ;  /* 0x000000000000794d */ /* 0x000fea0003800000 */
.L_x_1:
[----:B------:R-:W-:-:S00]  /*0130*/  BRA `(.L_x_1) ;  /* 0xfffffffc00fc7947 */ /* 0x000fc0000383ffff */
[----:B------:R-:W-:-:S00]  /*0140*/  NOP ;  /* 0x0000000000007918 */ /* 0x000fc00000000000 */
        /* <DEDUP_REMOVED lines=11> */
.L_x_2:


//--------------------- .nv.global.init           --------------------------
	.section	.nv.global.init,"aw",@progbits
.nv.global.init:
	.type		$str,@object
	.size		$str,(.L_0 - $str)
$str:
        /*0000*/ 	.byte	0x48, 0x65, 0x6c, 0x6c, 0x6f, 0x20, 0x74, 0x68, 0x72, 0x65, 0x61, 0x64, 0x20, 0x25, 0x64, 0x2c
        /*0010*/ 	.byte	0x20, 0x66, 0x3d, 0x25, 0x66, 0x0a, 0x00
.L_0:


//--------------------- .nv.shared.reserved.0     --------------------------
	.section	.nv.shared.reserved.0,"aw",@nobits
	.weak		__nv_reservedSMEM_offset_0_alias
	.size		__nv_reservedSMEM_offset_0_alias, 0, 64
	.other		__nv_reservedSMEM_offset_0_alias,@"STO_CUDA_RESERVED_SHARED STV_DEFAULT"
__nv_reservedSMEM_offset_0_alias:
	.zero		0
	.zero		64


//--------------------- .nv.constant0._Z9helloCUDAf --------------------------
	.section	.nv.constant0._Z9helloCUDAf,"a",@progbits
	.sectionflags	@""
	.align	4
.nv.constant0._Z9helloCUDAf:
	.zero		900


//--------------------- SYMBOLS --------------------------

	.type		.nv.reservedSmem.offset0,@object
	.size		.nv.reservedSmem.offset0,0x4
	.type		vprintf,@function
